	.headerflags	@"EF_CUDA_TEXMODE_UNIFIED EF_CUDA_64BIT_ADDRESS EF_CUDA_ACCELERATORS EF_CUDA_SM90 EF_CUDA_VIRTUAL_SM(EF_CUDA_SM90)"
	.elftype	@"ET_EXEC"


//--------------------- .nv.info                  --------------------------
	.section	.nv.info,"",@"SHT_CUDA_INFO"
	.align	4


	//----- nvinfo : EIATTR_REGCOUNT
	.align		4
        /*0000*/ 	.byte	0x04, 0x2f
        /*0002*/ 	.short	(.L_3 - .L_2)
	.align		4
.L_2:
        /*0004*/ 	.word	index@(triton_poi_fused__native_batch_norm_legit_no_training_sigmoid_2)
        /*0008*/ 	.word	0x00000014


	//----- nvinfo : EIATTR_MIN_STACK_SIZE
	.align		4
.L_3:
        /*000c*/ 	.byte	0x04, 0x12
        /*000e*/ 	.short	(.L_5 - .L_4)
	.align		4
.L_4:
        /*0010*/ 	.word	index@(triton_poi_fused__native_batch_norm_legit_no_training_sigmoid_2)
        /*0014*/ 	.word	0x00000000


	//----- nvinfo : EIATTR_FRAME_SIZE
	.align		4
.L_5:
        /*0018*/ 	.byte	0x04, 0x11
        /*001a*/ 	.short	(.L_7 - .L_6)
	.align		4
.L_6:
        /*001c*/ 	.word	index@(triton_poi_fused__native_batch_norm_legit_no_training_sigmoid_2)
        /*0020*/ 	.word	0x00000000


	//----- nvinfo : EIATTR_MIN_STACK_SIZE
	.align		4
.L_7:
        /*0024*/ 	.byte	0x04, 0x12
        /*0026*/ 	.short	(.L_9 - .L_8)
	.align		4
.L_8:
        /*0028*/ 	.word	index@(triton_poi_fused__native_batch_norm_legit_no_training_sigmoid_2)
        /*002c*/ 	.word	0x00000000
.L_9:


//--------------------- .nv.info.triton_poi_fused__native_batch_norm_legit_no_training_sigmoid_2 --------------------------
	.section	.nv.info.triton_poi_fused__native_batch_norm_legit_no_training_sigmoid_2,"",@"SHT_CUDA_INFO"
	.sectionflags	@""
	.align	4


	//----- nvinfo : EIATTR_CUDA_API_VERSION
	.align		4
        /*0000*/ 	.byte	0x04, 0x37
        /*0002*/ 	.short	(.L_11 - .L_10)
.L_10:
        /*0004*/ 	.word	0x0000007c


	//----- nvinfo : EIATTR_KPARAM_INFO
	.align		4
.L_11:
        /*0008*/ 	.byte	0x04, 0x17
        /*000a*/ 	.short	(.L_13 - .L_12)
.L_12:
        /*000c*/ 	.word	0x00000000
        /*0010*/ 	.short	0x0006
        /*0012*/ 	.short	0x0030
        /*0014*/ 	.byte	0x00, 0xf0, 0x11, 0x00


	//----- nvinfo : EIATTR_KPARAM_INFO
	.align		4
.L_13:
        /*0018*/ 	.byte	0x04, 0x17
        /*001a*/ 	.short	(.L_15 - .L_14)
.L_14:
        /*001c*/ 	.word	0x00000000
        /*0020*/ 	.short	0x0005
        /*0022*/ 	.short	0x0028
        /*0024*/ 	.byte	0x00, 0xf4, 0x21, 0x00


	//----- nvinfo : EIATTR_KPARAM_INFO
	.align		4
.L_15:
        /*0028*/ 	.byte	0x04, 0x17
        /*002a*/ 	.short	(.L_17 - .L_16)
.L_16:
        /*002c*/ 	.word	0x00000000
        /*0030*/ 	.short	0x0004
        /*0032*/ 	.short	0x0020
        /*0034*/ 	.byte	0x00, 0xf4, 0x21, 0x00


	//----- nvinfo : EIATTR_KPARAM_INFO
	.align		4
.L_17:
        /*0038*/ 	.byte	0x04, 0x17
        /*003a*/ 	.short	(.L_19 - .L_18)
.L_18:
        /*003c*/ 	.word	0x00000000
        /*0040*/ 	.short	0x0003
        /*0042*/ 	.short	0x0018
        /*0044*/ 	.byte	0x00, 0xf4, 0x21, 0x00


	//----- nvinfo : EIATTR_KPARAM_INFO
	.align		4
.L_19:
        /*0048*/ 	.byte	0x04, 0x17
        /*004a*/ 	.short	(.L_21 - .L_20)
.L_20:
        /*004c*/ 	.word	0x00000000
        /*0050*/ 	.short	0x0002
        /*0052*/ 	.short	0x0010
        /*0054*/ 	.byte	0x00, 0xf4, 0x21, 0x00


	//----- nvinfo : EIATTR_KPARAM_INFO
	.align		4
.L_21:
        /*0058*/ 	.byte	0x04, 0x17
        /*005a*/ 	.short	(.L_23 - .L_22)
.L_22:
        /*005c*/ 	.word	0x00000000
        /*0060*/ 	.short	0x0001
        /*0062*/ 	.short	0x0008
        /*0064*/ 	.byte	0x00, 0xf4, 0x21, 0x00


	//----- nvinfo : EIATTR_KPARAM_INFO
	.align		4
.L_23:
        /*0068*/ 	.byte	0x04, 0x17
        /*006a*/ 	.short	(.L_25 - .L_24)
.L_24:
        /*006c*/ 	.word	0x00000000
        /*0070*/ 	.short	0x0000
        /*0072*/ 	.short	0x0000
        /*0074*/ 	.byte	0x00, 0xf4, 0x21, 0x00


	//----- nvinfo : EIATTR_SPARSE_MMA_MASK
	.align		4
.L_25:
        /*0078*/ 	.byte	0x03, 0x50
        /*007a*/ 	.short	0x0000


	//----- nvinfo : EIATTR_MAXREG_COUNT
	.align		4
        /*007c*/ 	.byte	0x03, 0x1b
        /*007e*/ 	.short	0x00ff


	//----- nvinfo : EIATTR_EXIT_INSTR_OFFSETS
	.align		4
        /*0080*/ 	.byte	0x04, 0x1c
        /*0082*/ 	.short	(.L_27 - .L_26)


	//   ....[0]....
.L_26:
        /*0084*/ 	.word	0x000003d0


	//   ....[1]....
        /*0088*/ 	.word	0x000003f0


	//----- nvinfo : EIATTR_REQNTID
	.align		4
.L_27:
        /*008c*/ 	.byte	0x04, 0x10
        /*008e*/ 	.short	(.L_29 - .L_28)
.L_28:
        /*0090*/ 	.word	0x00000020
        /*0094*/ 	.word	0x00000001
        /*0098*/ 	.word	0x00000001


	//----- nvinfo : EIATTR_CBANK_PARAM_SIZE
	.align		4
.L_29:
        /*009c*/ 	.byte	0x03, 0x19
        /*009e*/ 	.short	0x0034


	//----- nvinfo : EIATTR_PARAM_CBANK
	.align		4
        /*00a0*/ 	.byte	0x04, 0x0a
        /*00a2*/ 	.short	(.L_31 - .L_30)
	.align		4
.L_30:
        /*00a4*/ 	.word	index@(.nv.constant0.triton_poi_fused__native_batch_norm_legit_no_training_sigmoid_2)
        /*00a8*/ 	.short	0x0210
        /*00aa*/ 	.short	0x0034


	//----- nvinfo : EIATTR_SW_WAR
	.align		4
.L_31:
        /*00ac*/ 	.byte	0x04, 0x36
        /*00ae*/ 	.short	(.L_33 - .L_32)
.L_32:
        /*00b0*/ 	.word	0x00000008
.L_33:


//--------------------- .nv.callgraph             --------------------------
	.section	.nv.callgraph,"",@"SHT_CUDA_CALLGRAPH"
	.align	4
	.sectionentsize	8
	.align		4
        /*0000*/ 	.word	0x00000000
	.align		4
        /*0004*/ 	.word	0xffffffff
	.align		4
        /*0008*/ 	.word	0x00000000
	.align		4
        /*000c*/ 	.word	0xfffffffe
	.align		4
        /*0010*/ 	.word	0x00000000
	.align		4
        /*0014*/ 	.word	0xfffffffd
	.align		4
        /*0018*/ 	.word	0x00000000
	.align		4
        /*001c*/ 	.word	0xfffffffc


//--------------------- .nv.constant4             --------------------------
	.section	.nv.constant4,"a",@progbits
	.align	8
	.align		8
.nv.constant4:
        /*0000*/ 	.dword	_$_str
	.align		8
        /*0008*/ 	.dword	_$_str_$_2


//--------------------- .text.triton_poi_fused__native_batch_norm_legit_no_training_sigmoid_2 --------------------------
	.section	.text.triton_poi_fused__native_batch_norm_legit_no_training_sigmoid_2,"ax",@progbits
	.align	128
        .global         triton_poi_fused__native_batch_norm_legit_no_training_sigmoid_2
        .type           triton_poi_fused__native_batch_norm_legit_no_training_sigmoid_2,@function
        .size           triton_poi_fused__native_batch_norm_legit_no_training_sigmoid_2,(.L_x_1 - triton_poi_fused__native_batch_norm_legit_no_training_sigmoid_2)
        .other          triton_poi_fused__native_batch_norm_legit_no_training_sigmoid_2,@"STO_CUDA_ENTRY STV_DEFAULT"
triton_poi_fused__native_batch_norm_legit_no_training_sigmoid_2:
.text.triton_poi_fused__native_batch_norm_legit_no_training_sigmoid_2:
[----:B------:R-:W0:Y:S01]  /*0000*/  LDC R1, c[0x0][0x28] ;  /* 0x00000a00ff017b82 */ /* 0x000e220000000800 */
[----:B------:R-:W1:Y:S07]  /*0010*/  S2R R16, SR_TID.X ;  /* 0x0000000000107919 */ /* 0x000e6e0000002100 */
[----:B------:R-:W2:Y:S01]  /*0020*/  LDC.64 R6, c[0x0][0x220] ;  /* 0x00008800ff067b82 */ /* 0x000ea20000000a00 */
[----:B------:R-:W-:Y:S01]  /*0030*/  HFMA2.MMA R12, -RZ, RZ, 0, 0 ;  /* 0x00000000ff0c7435 */ /* 0x000fe200000001ff */
[----:B------:R-:W-:Y:S01]  /*0040*/  ULDC.64 UR4, c[0x0][0x208] ;  /* 0x0000820000047ab9 */ /* 0x000fe20000000a00 */
[----:B------:R-:W3:Y:S05]  /*0050*/  S2R R13, SR_CTAID.X ;  /* 0x00000000000d7919 */ /* 0x000eea0000002500 */
[----:B------:R-:W4:Y:S08]  /*0060*/  LDC.64 R4, c[0x0][0x218] ;  /* 0x00008600ff047b82 */ /* 0x000f300000000a00 */
[----:B------:R-:W5:Y:S08]  /*0070*/  LDC.64 R8, c[0x0][0x228] ;  /* 0x00008a00ff087b82 */ /* 0x000f700000000a00 */
[----:B------:R-:W5:Y:S01]  /*0080*/  LDC.64 R10, c[0x0][0x230] ;  /* 0x00008c00ff0a7b82 */ /* 0x000f620000000a00 */
[----:B-1----:R-:W-:-:S02]  /*0090*/  LOP3.LUT R0, R16, 0xf, RZ, 0xc0, !PT ;  /* 0x0000000f10007812 */ /* 0x002fc400078ec0ff */
[----:B---3--:R-:W-:Y:S02]  /*00a0*/  SHF.R.S32.HI R2, RZ, 0x1b, R13 ;  /* 0x0000001bff027819 */ /* 0x008fe4000001140d */
[----:B------:R-:W-:Y:S02]  /*00b0*/  LEA R13, R13, R0, 0x4 ;  /* 0x000000000d0d7211 */ /* 0x000fe400078e20ff */
[----:B------:R-:W-:Y:S02]  /*00c0*/  SGXT R0, R2, 0x1 ;  /* 0x000000010200781a */ /* 0x000fe40000000200 */
[----:B------:R-:W-:Y:S01]  /*00d0*/  ISETP.GE.AND P0, PT, R13, 0x10, PT ;  /* 0x000000100d00780c */ /* 0x000fe20003f06270 */
[----:B------:R-:W1:Y:S01]  /*00e0*/  LDC.64 R2, c[0x0][0x210] ;  /* 0x00008400ff027b82 */ /* 0x000e620000000a00 */
[----:B------:R-:W-:-:S04]  /*00f0*/  LEA.HI R0, R0, R13, RZ, 0x2 ;  /* 0x0000000d00007211 */ /* 0x000fc800078f10ff */
[----:B------:R-:W-:-:S04]  /*0100*/  LOP3.LUT R0, R0, 0xfffffffc, RZ, 0xc0, !PT ;  /* 0xfffffffc00007812 */ /* 0x000fc800078ec0ff */
[----:B------:R-:W-:-:S05]  /*0110*/  IADD3 R15, R13, -R0, RZ ;  /* 0x800000000d0f7210 */ /* 0x000fca0007ffe0ff */
[----:B--2---:R-:W-:-:S05]  /*0120*/  IMAD.WIDE R6, R15, 0x4, R6 ;  /* 0x000000040f067825 */ /* 0x004fca00078e0206 */
[----:B------:R5:W2:Y:S01]  /*0130*/  @!P0 LDG.E.EL R12, desc[UR4][R6.64] ;  /* 0x00000004060c8981 */ /* 0x000aa2000c2e1900 */
[----:B------:R-:W-:Y:S01]  /*0140*/  HFMA2.MMA R17, -RZ, RZ, 0, 0 ;  /* 0x00000000ff117435 */ /* 0x000fe200000001ff */
[----:B------:R-:W-:Y:S01]  /*0150*/  MOV R0, RZ ;  /* 0x000000ff00007202 */ /* 0x000fe20000000f00 */
[----:B----4-:R-:W-:-:S04]  /*0160*/  IMAD.WIDE R4, R15, 0x4, R4 ;  /* 0x000000040f047825 */ /* 0x010fc800078e0204 */
[----:B-1----:R-:W-:-:S04]  /*0170*/  IMAD.WIDE R2, R13, 0x4, R2 ;  /* 0x000000040d027825 */ /* 0x002fc800078e0202 */
[----:B------:R1:W3:Y:S01]  /*0180*/  @!P0 LDG.E.EL R17, desc[UR4][R4.64] ;  /* 0x0000000404118981 */ /* 0x0002e2000c2e1900 */
[----:B-----5:R-:W-:-:S03]  /*0190*/  IMAD.WIDE R6, R15, 0x4, R8 ;  /* 0x000000040f067825 */ /* 0x020fc600078e0208 */
[----:B------:R4:W3:Y:S01]  /*01a0*/  @!P0 LDG.E R0, desc[UR4][R2.64] ;  /* 0x0000000402008981 */ /* 0x0008e2000c1e1900 */
[----:B0-----:R-:W-:Y:S01]  /*01b0*/  IMAD.WIDE R8, R15, 0x4, R10 ;  /* 0x000000040f087825 */ /* 0x001fe200078e020a */
[----:B------:R-:W-:-:S06]  /*01c0*/  CS2R R10, SRZ ;  /* 0x00000000000a7805 */ /* 0x000fcc000001ff00 */
[----:B------:R-:W5:Y:S04]  /*01d0*/  @!P0 LDG.E.EL R10, desc[UR4][R6.64] ;  /* 0x00000004060a8981 */ /* 0x000f68000c2e1900 */
[----:B------:R-:W5:Y:S01]  /*01e0*/  @!P0 LDG.E.EL R11, desc[UR4][R8.64] ;  /* 0x00000004080b8981 */ /* 0x000f62000c2e1900 */
[----:B-1----:R-:W-:Y:S01]  /*01f0*/  MOV R5, 0x3e800000 ;  /* 0x3e80000000057802 */ /* 0x002fe20000000f00 */
[----:B--2---:R-:W-:-:S04]  /*0200*/  FADD R12, R12, 9.9999997473787516356e-06 ;  /* 0x3727c5ac0c0c7421 */ /* 0x004fc80000000000 */
[----:B------:R-:W0:Y:S02]  /*0210*/  MUFU.SQRT R14, R12 ;  /* 0x0000000c000e7308 */ /* 0x000e240000002000 */
[C---:B0-----:R-:W-:Y:S02]  /*0220*/  FSETP.GT.AND P0, PT, R14.reuse, 8.50705917302346158658e+37, PT ;  /* 0x7e8000000e00780b */ /* 0x041fe40003f04000 */
[----:B------:R-:W-:-:S11]  /*0230*/  FSETP.GEU.AND P1, PT, R14, 1.175494350822287508e-38, PT ;  /* 0x008000000e00780b */ /* 0x000fd60003f2e000 */
[----:B------:R-:W-:-:S04]  /*0240*/  @P0 FMUL R14, R14, 0.25 ;  /* 0x3e8000000e0e0820 */ /* 0x000fc80000400000 */
[----:B------:R-:W-:-:S06]  /*0250*/  @!P1 FMUL R14, R14, 16777216 ;  /* 0x4b8000000e0e9820 */ /* 0x000fcc0000400000 */
[----:B------:R-:W0:Y:S01]  /*0260*/  MUFU.RCP R14, R14 ;  /* 0x0000000e000e7308 */ /* 0x000e220000001000 */
[----:B----4-:R-:W-:Y:S01]  /*0270*/  FSEL R3, R5, 1, P0 ;  /* 0x3f80000005037808 */ /* 0x010fe20000000000 */
[----:B---3--:R-:W-:-:S04]  /*0280*/  FADD R0, -R17, R0 ;  /* 0x0000000011007221 */ /* 0x008fc80000000100 */
[----:B------:R-:W-:-:S04]  /*0290*/  @!P1 FMUL R3, R3, 16777216 ;  /* 0x4b80000003039820 */ /* 0x000fc80000400000 */
[----:B0-----:R-:W-:-:S04]  /*02a0*/  FMUL R3, R14, R3 ;  /* 0x000000030e037220 */ /* 0x001fc80000400000 */
[----:B------:R-:W-:-:S04]  /*02b0*/  FMUL R0, R0, R3 ;  /* 0x0000000300007220 */ /* 0x000fc80000400000 */
[----:B-----5:R-:W-:-:S04]  /*02c0*/  FFMA R0, R0, R10, R11 ;  /* 0x0000000a00007223 */ /* 0x020fc8000000000b */
[----:B------:R-:W-:-:S04]  /*02d0*/  FADD R0, RZ, -R0 ;  /* 0x80000000ff007221 */ /* 0x000fc80000000000 */
[----:B------:R-:W-:-:S05]  /*02e0*/  FMUL R0, R0, 1.4426950216293334961 ;  /* 0x3fb8aa3b00007820 */ /* 0x000fca0000400000 */
[----:B------:R-:W-:-:S13]  /*02f0*/  FSETP.GEU.AND P0, PT, R0, -126, PT ;  /* 0xc2fc00000000780b */ /* 0x000fda0003f0e000 */
[----:B------:R-:W-:-:S04]  /*0300*/  @!P0 FMUL R0, R0, 0.5 ;  /* 0x3f00000000008820 */ /* 0x000fc80000400000 */
[----:B------:R-:W0:Y:S02]  /*0310*/  MUFU.EX2 R2, R0 ;  /* 0x0000000000027308 */ /* 0x000e240000000800 */
[----:B0-----:R-:W-:-:S04]  /*0320*/  @!P0 FMUL R2, R2, R2 ;  /* 0x0000000202028220 */ /* 0x001fc80000400000 */
[----:B------:R-:W-:Y:S02]  /*0330*/  FADD R4, R2, 1 ;  /* 0x3f80000002047421 */ /* 0x000fe40000000000 */
[----:B------:R-:W0:Y:S03]  /*0340*/  LDC.64 R2, c[0x0][0x238] ;  /* 0x00008e00ff027b82 */ /* 0x000e260000000a00 */
[----:B------:R-:W-:Y:S02]  /*0350*/  FSETP.GT.AND P1, PT, R4, 8.50705917302346158658e+37, PT ;  /* 0x7e8000000400780b */ /* 0x000fe40003f24000 */
[----:B------:R-:W-:-:S04]  /*0360*/  LOP3.LUT P0, RZ, R16, 0x10, RZ, 0xc0, !PT ;  /* 0x0000001010ff7812 */ /* 0x000fc8000780c0ff */
[----:B------:R-:W-:-:S07]  /*0370*/  ISETP.LT.AND P0, PT, R13, 0x10, !P0 ;  /* 0x000000100d00780c */ /* 0x000fce0004701270 */
[----:B------:R-:W-:-:S06]  /*0380*/  @P1 FMUL R4, R4, 0.25 ;  /* 0x3e80000004041820 */ /* 0x000fcc0000400000 */
[----:B------:R-:W1:Y:S01]  /*0390*/  MUFU.RCP R4, R4 ;  /* 0x0000000400047308 */ /* 0x000e620000001000 */
[----:B------:R-:W-:Y:S01]  /*03a0*/  FSEL R5, R5, 1, P1 ;  /* 0x3f80000005057808 */ /* 0x000fe20000800000 */
[----:B0-----:R-:W-:-:S04]  /*03b0*/  IMAD.WIDE R2, R13, 0x4, R2 ;  /* 0x000000040d027825 */ /* 0x001fc800078e0202 */
[----:B-1----:R-:W-:Y:S01]  /*03c0*/  FMUL R5, R4, R5 ;  /* 0x0000000504057220 */ /* 0x002fe20000400000 */
[----:B------:R-:W-:Y:S06]  /*03d0*/  @!P0 EXIT ;  /* 0x000000000000894d */ /* 0x000fec0003800000 */
[----:B------:R-:W-:Y:S01]  /*03e0*/  STG.E desc[UR4][R2.64], R5 ;  /* 0x0000000502007986 */ /* 0x000fe2000c101904 */
[----:B------:R-:W-:Y:S05]  /*03f0*/  EXIT ;  /* 0x000000000000794d */ /* 0x000fea0003800000 */
.L_x_0:
[----:B------:R-:W-:-:S00]  /*0400*/  BRA `(.L_x_0) ;  /* 0xfffffffc00fc7947 */ /* 0x000fc0000383ffff */
[----:B------:R-:W-:-:S00]  /*0410*/  NOP ;  /* 0x0000000000007918 */ /* 0x000fc00000000000 */
        /* <DEDUP_REMOVED lines=14> */
.L_x_1:


//--------------------- .nv.global.init           --------------------------
	.section	.nv.global.init,"aw",@progbits
.nv.global.init:
	.type		_$_str,@object
	.size		_$_str,(_$_str_$_2 - _$_str)
_$_str:
        /*0000*/ 	.byte	0x5f, 0x5f, 0x43, 0x55, 0x44, 0x41, 0x5f, 0x46, 0x54, 0x5a, 0x00
	.type		_$_str_$_2,@object
	.size		_$_str_$_2,(.L_1 - _$_str_$_2)
_$_str_$_2:
        /*000b*/ 	.byte	0x5f, 0x5f, 0x43, 0x55, 0x44, 0x41, 0x5f, 0x50, 0x52, 0x45, 0x43, 0x5f, 0x53, 0x51, 0x52, 0x54
        /*001b*/ 	.byte	0x00
.L_1:


//--------------------- .nv.constant0.triton_poi_fused__native_batch_norm_legit_no_training_sigmoid_2 --------------------------
	.section	.nv.constant0.triton_poi_fused__native_batch_norm_legit_no_training_sigmoid_2,"a",@progbits
	.sectionflags	@""
	.align	4
.nv.constant0.triton_poi_fused__native_batch_norm_legit_no_training_sigmoid_2:
	.zero		580
